//
// Generated by NVIDIA NVVM Compiler
//
// Compiler Build ID: CL-36424714
// Cuda compilation tools, release 13.0, V13.0.88
// Based on NVVM 20.0.0
//

.version 9.0
.target sm_100
.address_size 64

	// .globl	_Z13movingAverageiiPi
.global .align 1 .b8 _ZN34_INTERNAL_20080797_4_k_cu_c17554b04cuda3std3__45__cpo5beginE[1];
.global .align 1 .b8 _ZN34_INTERNAL_20080797_4_k_cu_c17554b04cuda3std3__45__cpo3endE[1];
.global .align 1 .b8 _ZN34_INTERNAL_20080797_4_k_cu_c17554b04cuda3std3__45__cpo6cbeginE[1];
.global .align 1 .b8 _ZN34_INTERNAL_20080797_4_k_cu_c17554b04cuda3std3__45__cpo4cendE[1];
.global .align 1 .b8 _ZN34_INTERNAL_20080797_4_k_cu_c17554b04cuda3std3__45__cpo6rbeginE[1];
.global .align 1 .b8 _ZN34_INTERNAL_20080797_4_k_cu_c17554b04cuda3std3__45__cpo4rendE[1];
.global .align 1 .b8 _ZN34_INTERNAL_20080797_4_k_cu_c17554b04cuda3std3__45__cpo7crbeginE[1];
.global .align 1 .b8 _ZN34_INTERNAL_20080797_4_k_cu_c17554b04cuda3std3__45__cpo5crendE[1];
.global .align 1 .b8 _ZN34_INTERNAL_20080797_4_k_cu_c17554b04cuda3std3__436_GLOBAL__N__20080797_4_k_cu_c17554b06ignoreE[1];
.global .align 1 .b8 _ZN34_INTERNAL_20080797_4_k_cu_c17554b04cuda3std3__419piecewise_constructE[1];
.global .align 1 .b8 _ZN34_INTERNAL_20080797_4_k_cu_c17554b04cuda3std3__48in_placeE[1];
.global .align 1 .b8 _ZN34_INTERNAL_20080797_4_k_cu_c17554b04cuda3std3__420unreachable_sentinelE[1];
.global .align 1 .b8 _ZN34_INTERNAL_20080797_4_k_cu_c17554b04cuda3std3__47nulloptE[1];
.global .align 1 .b8 _ZN34_INTERNAL_20080797_4_k_cu_c17554b04cuda3std3__48unexpectE[1];
.global .align 1 .b8 _ZN34_INTERNAL_20080797_4_k_cu_c17554b04cuda3std6ranges3__45__cpo4swapE[1];
.global .align 1 .b8 _ZN34_INTERNAL_20080797_4_k_cu_c17554b04cuda3std6ranges3__45__cpo9iter_moveE[1];
.global .align 1 .b8 _ZN34_INTERNAL_20080797_4_k_cu_c17554b04cuda3std6ranges3__45__cpo5beginE[1];
.global .align 1 .b8 _ZN34_INTERNAL_20080797_4_k_cu_c17554b04cuda3std6ranges3__45__cpo3endE[1];
.global .align 1 .b8 _ZN34_INTERNAL_20080797_4_k_cu_c17554b04cuda3std6ranges3__45__cpo6cbeginE[1];
.global .align 1 .b8 _ZN34_INTERNAL_20080797_4_k_cu_c17554b04cuda3std6ranges3__45__cpo4cendE[1];
.global .align 1 .b8 _ZN34_INTERNAL_20080797_4_k_cu_c17554b04cuda3std6ranges3__45__cpo7advanceE[1];
.global .align 1 .b8 _ZN34_INTERNAL_20080797_4_k_cu_c17554b04cuda3std6ranges3__45__cpo9iter_swapE[1];
.global .align 1 .b8 _ZN34_INTERNAL_20080797_4_k_cu_c17554b04cuda3std6ranges3__45__cpo4nextE[1];
.global .align 1 .b8 _ZN34_INTERNAL_20080797_4_k_cu_c17554b04cuda3std6ranges3__45__cpo4prevE[1];
.global .align 1 .b8 _ZN34_INTERNAL_20080797_4_k_cu_c17554b04cuda3std6ranges3__45__cpo4dataE[1];
.global .align 1 .b8 _ZN34_INTERNAL_20080797_4_k_cu_c17554b04cuda3std6ranges3__45__cpo5cdataE[1];
.global .align 1 .b8 _ZN34_INTERNAL_20080797_4_k_cu_c17554b04cuda3std6ranges3__45__cpo4sizeE[1];
.global .align 1 .b8 _ZN34_INTERNAL_20080797_4_k_cu_c17554b04cuda3std6ranges3__45__cpo5ssizeE[1];
.global .align 1 .b8 _ZN34_INTERNAL_20080797_4_k_cu_c17554b04cuda3std6ranges3__45__cpo8distanceE[1];
.global .align 1 .b8 _ZN34_INTERNAL_20080797_4_k_cu_c17554b06thrust24THRUST_300001_SM_1000_NS8cuda_cub3parE[1];
.global .align 1 .b8 _ZN34_INTERNAL_20080797_4_k_cu_c17554b06thrust24THRUST_300001_SM_1000_NS8cuda_cub10par_nosyncE[1];
.global .align 1 .b8 _ZN34_INTERNAL_20080797_4_k_cu_c17554b06thrust24THRUST_300001_SM_1000_NS6system6detail10sequential3seqE[1];
.global .align 1 .b8 _ZN34_INTERNAL_20080797_4_k_cu_c17554b06thrust24THRUST_300001_SM_1000_NS12placeholders2_1E[1];
.global .align 1 .b8 _ZN34_INTERNAL_20080797_4_k_cu_c17554b06thrust24THRUST_300001_SM_1000_NS12placeholders2_2E[1];
.global .align 1 .b8 _ZN34_INTERNAL_20080797_4_k_cu_c17554b06thrust24THRUST_300001_SM_1000_NS12placeholders2_3E[1];
.global .align 1 .b8 _ZN34_INTERNAL_20080797_4_k_cu_c17554b06thrust24THRUST_300001_SM_1000_NS12placeholders2_4E[1];
.global .align 1 .b8 _ZN34_INTERNAL_20080797_4_k_cu_c17554b06thrust24THRUST_300001_SM_1000_NS12placeholders2_5E[1];
.global .align 1 .b8 _ZN34_INTERNAL_20080797_4_k_cu_c17554b06thrust24THRUST_300001_SM_1000_NS12placeholders2_6E[1];
.global .align 1 .b8 _ZN34_INTERNAL_20080797_4_k_cu_c17554b06thrust24THRUST_300001_SM_1000_NS12placeholders2_7E[1];
.global .align 1 .b8 _ZN34_INTERNAL_20080797_4_k_cu_c17554b06thrust24THRUST_300001_SM_1000_NS12placeholders2_8E[1];
.global .align 1 .b8 _ZN34_INTERNAL_20080797_4_k_cu_c17554b06thrust24THRUST_300001_SM_1000_NS12placeholders2_9E[1];
.global .align 1 .b8 _ZN34_INTERNAL_20080797_4_k_cu_c17554b06thrust24THRUST_300001_SM_1000_NS12placeholders3_10E[1];
.global .align 1 .b8 _ZN34_INTERNAL_20080797_4_k_cu_c17554b06thrust24THRUST_300001_SM_1000_NS3seqE[1];
.extern .shared .align 16 .b8 smem[];

.visible .entry _Z13movingAverageiiPi(
	.param .u32 _Z13movingAverageiiPi_param_0,
	.param .u32 _Z13movingAverageiiPi_param_1,
	.param .u64 .ptr .align 1 _Z13movingAverageiiPi_param_2
)
{
	.reg .pred 	%p<3>;
	.reg .b32 	%r<21>;
	.reg .b64 	%rd<7>;

	ld.param.u32 	%r6, [_Z13movingAverageiiPi_param_0];
	ld.param.u32 	%r7, [_Z13movingAverageiiPi_param_1];
	ld.param.u64 	%rd2, [_Z13movingAverageiiPi_param_2];
	mov.u32 	%r1, %tid.x;
	mov.u32 	%r8, %ctaid.x;
	mov.u32 	%r2, %ntid.x;
	mad.lo.s32 	%r9, %r8, %r2, %r1;
	add.s32 	%r3, %r7, -1;
	shr.u32 	%r10, %r3, 31;
	add.s32 	%r11, %r3, %r10;
	shr.s32 	%r12, %r11, 1;
	sub.s32 	%r4, %r9, %r12;
	add.s32 	%r13, %r4, %r2;
	max.s32 	%r14, %r4, %r13;
	setp.gt.s32 	%p1, %r14, %r6;
	@%p1 bra 	$L__BB0_3;
	cvta.to.global.u64 	%rd3, %rd2;
	mul.wide.s32 	%rd4, %r4, 4;
	add.s64 	%rd1, %rd3, %rd4;
	ld.global.nc.u32 	%r15, [%rd1];
	shl.b32 	%r16, %r1, 2;
	mov.u32 	%r17, smem;
	add.s32 	%r5, %r17, %r16;
	st.shared.u32 	[%r5], %r15;
	setp.ge.s32 	%p2, %r1, %r3;
	@%p2 bra 	$L__BB0_3;
	shl.b32 	%r18, %r2, 2;
	cvt.u64.u32 	%rd5, %r18;
	add.s64 	%rd6, %rd1, %rd5;
	ld.global.nc.u32 	%r19, [%rd6];
	add.s32 	%r20, %r5, %r18;
	st.shared.u32 	[%r20], %r19;
$L__BB0_3:
	ret;

}
	// .globl	_ZN3cub18CUB_300001_SM_10006detail11EmptyKernelIvEEvv
.visible .entry _ZN3cub18CUB_300001_SM_10006detail11EmptyKernelIvEEvv()
{


	ret;

}


// ===== COMPILED SASS (sm_100) =====

	.target	sm_100

	.elftype	@"ET_EXEC"


//--------------------- .note.nv.tkinfo           --------------------------
	.section	.note.nv.tkinfo,"",@"SHT_NOTE"
	.sectionflags	@"SHF_NOTE_NV_TKINFO"
	.tkinfo
        /*0018*/ 	.word	0x00000002
        /*0030*/ 	.string	""
        /*0030*/ 	.string	"ptxas"
        /*0030*/ 	.string	"Cuda compilation tools, release 13.0, V13.0.88"
        /*0030*/ 	.string	"Build cuda_13.0.r13.0/compiler.36424714_0"
        /*0030*/ 	.string	"-arch sm_100 -m 64 "



//--------------------- .note.nv.cuinfo           --------------------------
	.section	.note.nv.cuinfo,"",@"SHT_NOTE"
	.sectionflags	@"SHF_NOTE_NV_CUINFO"
        /*0018*/ 	.short	0x0002
        /*001a*/ 	.short	0x0064
        /*001c*/ 	.short	0x0082
	.zero		2


//--------------------- .nv.info                  --------------------------
	.section	.nv.info,"",@"SHT_CUDA_INFO"
	.align	4


	//----- nvinfo : EIATTR_REGCOUNT
	.align		4
        /*0000*/ 	.byte	0x04, 0x2f
        /*0002*/ 	.short	(.L_44 - .L_43)
	.align		4
.L_43:
        /*0004*/ 	.word	index@(_Z13movingAverageiiPi)
        /*0008*/ 	.word	0x00000008


	//----- nvinfo : EIATTR_FRAME_SIZE
	.align		4
.L_44:
        /*000c*/ 	.byte	0x04, 0x11
        /*000e*/ 	.short	(.L_46 - .L_45)
	.align		4
.L_45:
        /*0010*/ 	.word	index@(_Z13movingAverageiiPi)
        /*0014*/ 	.word	0x00000000


	//----- nvinfo : EIATTR_REGCOUNT
	.align		4
.L_46:
        /*0018*/ 	.byte	0x04, 0x2f
        /*001a*/ 	.short	(.L_48 - .L_47)
	.align		4
.L_47:
        /*001c*/ 	.word	index@(_ZN3cub18CUB_300001_SM_10006detail11EmptyKernelIvEEvv)
        /*0020*/ 	.word	0x00000004


	//----- nvinfo : EIATTR_FRAME_SIZE
	.align		4
.L_48:
        /*0024*/ 	.byte	0x04, 0x11
        /*0026*/ 	.short	(.L_50 - .L_49)
	.align		4
.L_49:
        /*0028*/ 	.word	index@(_ZN3cub18CUB_300001_SM_10006detail11EmptyKernelIvEEvv)
        /*002c*/ 	.word	0x00000000


	//----- nvinfo : EIATTR_MIN_STACK_SIZE
	.align		4
.L_50:
        /*0030*/ 	.byte	0x04, 0x12
        /*0032*/ 	.short	(.L_52 - .L_51)
	.align		4
.L_51:
        /*0034*/ 	.word	index@(_ZN3cub18CUB_300001_SM_10006detail11EmptyKernelIvEEvv)
        /*0038*/ 	.word	0x00000000


	//----- nvinfo : EIATTR_MIN_STACK_SIZE
	.align		4
.L_52:
        /*003c*/ 	.byte	0x04, 0x12
        /*003e*/ 	.short	(.L_54 - .L_53)
	.align		4
.L_53:
        /*0040*/ 	.word	index@(_Z13movingAverageiiPi)
        /*0044*/ 	.word	0x00000000
.L_54:


//--------------------- .nv.compat                --------------------------
	.section	.nv.compat,"",@"SHT_CUDA_COMPAT_INFO"
	.align	4
        /*0000*/ 	.byte	0x02, 0x09, 0x00, 0x00, 0x02, 0x02, 0x01, 0x00, 0x02, 0x05, 0x05, 0x00, 0x03, 0x07, 0x01, 0x01
        /*0010*/ 	.byte	0x02, 0x03, 0x00, 0x00, 0x02, 0x06, 0x01, 0x00, 0x04, 0x0b, 0x08, 0x00, 0x09, 0x00, 0x00, 0x00
        /*0020*/ 	.byte	0x00, 0x00, 0x00, 0x00


//--------------------- .nv.info._ZN3cub18CUB_300001_SM_10006detail11EmptyKernelIvEEvv --------------------------
	.section	.nv.info._ZN3cub18CUB_300001_SM_10006detail11EmptyKernelIvEEvv,"",@"SHT_CUDA_INFO"
	.sectionflags	@""
	.align	4


	//----- nvinfo : EIATTR_CUDA_API_VERSION
	.align		4
        /*0000*/ 	.byte	0x04, 0x37
        /*0002*/ 	.short	(.L_56 - .L_55)
.L_55:
        /*0004*/ 	.word	0x00000082


	//----- nvinfo : EIATTR_SPARSE_MMA_MASK
	.align		4
.L_56:
        /*0008*/ 	.byte	0x03, 0x50
        /*000a*/ 	.short	0x0000


	//----- nvinfo : EIATTR_MAXREG_COUNT
	.align		4
        /*000c*/ 	.byte	0x03, 0x1b
        /*000e*/ 	.short	0x00ff


	//----- nvinfo : EIATTR_MERCURY_ISA_VERSION
	.align		4
        /*0010*/ 	.byte	0x03, 0x5f
        /*0012*/ 	.short	0x0101


	//----- nvinfo : EIATTR_VRC_CTA_INIT_COUNT
	.align		4
        /*0014*/ 	.byte	0x02, 0x4a
	.zero		1
	.zero		1


	//----- nvinfo : EIATTR_EXIT_INSTR_OFFSETS
	.align		4
        /*0018*/ 	.byte	0x04, 0x1c
        /*001a*/ 	.short	(.L_58 - .L_57)


	//   ....[0]....
.L_57:
        /*001c*/ 	.word	0x00000010


	//----- nvinfo : EIATTR_SW_WAR
	.align		4
.L_58:
        /*0020*/ 	.byte	0x04, 0x36
        /*0022*/ 	.short	(.L_60 - .L_59)
.L_59:
        /*0024*/ 	.word	0x00000008
.L_60:


//--------------------- .nv.info._Z13movingAverageiiPi --------------------------
	.section	.nv.info._Z13movingAverageiiPi,"",@"SHT_CUDA_INFO"
	.sectionflags	@""
	.align	4


	//----- nvinfo : EIATTR_CUDA_API_VERSION
	.align		4
        /*0000*/ 	.byte	0x04, 0x37
        /*0002*/ 	.short	(.L_62 - .L_61)
.L_61:
        /*0004*/ 	.word	0x00000082


	//----- nvinfo : EIATTR_KPARAM_INFO
	.align		4
.L_62:
        /*0008*/ 	.byte	0x04, 0x17
        /*000a*/ 	.short	(.L_64 - .L_63)
.L_63:
        /*000c*/ 	.word	0x00000000
        /*0010*/ 	.short	0x0002
        /*0012*/ 	.short	0x0008
        /*0014*/ 	.byte	0x00, 0xf5, 0x21, 0x00


	//----- nvinfo : EIATTR_KPARAM_INFO
	.align		4
.L_64:
        /*0018*/ 	.byte	0x04, 0x17
        /*001a*/ 	.short	(.L_66 - .L_65)
.L_65:
        /*001c*/ 	.word	0x00000000
        /*0020*/ 	.short	0x0001
        /*0022*/ 	.short	0x0004
        /*0024*/ 	.byte	0x00, 0xf0, 0x11, 0x00


	//----- nvinfo : EIATTR_KPARAM_INFO
	.align		4
.L_66:
        /*0028*/ 	.byte	0x04, 0x17
        /*002a*/ 	.short	(.L_68 - .L_67)
.L_67:
        /*002c*/ 	.word	0x00000000
        /*0030*/ 	.short	0x0000
        /*0032*/ 	.short	0x0000
        /*0034*/ 	.byte	0x00, 0xf0, 0x11, 0x00


	//----- nvinfo : EIATTR_SPARSE_MMA_MASK
	.align		4
.L_68:
        /*0038*/ 	.byte	0x03, 0x50
        /*003a*/ 	.short	0x0000


	//----- nvinfo : EIATTR_MAXREG_COUNT
	.align		4
        /*003c*/ 	.byte	0x03, 0x1b
        /*003e*/ 	.short	0x00ff


	//----- nvinfo : EIATTR_MERCURY_ISA_VERSION
	.align		4
        /*0040*/ 	.byte	0x03, 0x5f
        /*0042*/ 	.short	0x0101


	//----- nvinfo : EIATTR_VRC_CTA_INIT_COUNT
	.align		4
        /*0044*/ 	.byte	0x02, 0x4a
	.zero		1
	.zero		1


	//----- nvinfo : EIATTR_EXIT_INSTR_OFFSETS
	.align		4
        /*0048*/ 	.byte	0x04, 0x1c
        /*004a*/ 	.short	(.L_70 - .L_69)


	//   ....[0]....
.L_69:
        /*004c*/ 	.word	0x000000d0


	//   ....[1]....
        /*0050*/ 	.word	0x00000180


	//   ....[2]....
        /*0054*/ 	.word	0x000001e0


	//----- nvinfo : EIATTR_CBANK_PARAM_SIZE
	.align		4
.L_70:
        /*0058*/ 	.byte	0x03, 0x19
        /*005a*/ 	.short	0x0010


	//----- nvinfo : EIATTR_PARAM_CBANK
	.align		4
        /*005c*/ 	.byte	0x04, 0x0a
        /*005e*/ 	.short	(.L_72 - .L_71)
	.align		4
.L_71:
        /*0060*/ 	.word	index@(.nv.constant0._Z13movingAverageiiPi)
        /*0064*/ 	.short	0x0380
        /*0066*/ 	.short	0x0010


	//----- nvinfo : EIATTR_SW_WAR
	.align		4
.L_72:
        /*0068*/ 	.byte	0x04, 0x36
        /*006a*/ 	.short	(.L_74 - .L_73)
.L_73:
        /*006c*/ 	.word	0x00000008
.L_74:


//--------------------- .nv.callgraph             --------------------------
	.section	.nv.callgraph,"",@"SHT_CUDA_CALLGRAPH"
	.align	4
	.sectionentsize	8
	.align		4
        /*0000*/ 	.word	0x00000000
	.align		4
        /*0004*/ 	.word	0xffffffff
	.align		4
        /*0008*/ 	.word	0x00000000
	.align		4
        /*000c*/ 	.word	0xfffffffe
	.align		4
        /*0010*/ 	.word	0x00000000
	.align		4
        /*0014*/ 	.word	0xfffffffd
	.align		4
        /*0018*/ 	.word	0x00000000
	.align		4
        /*001c*/ 	.word	0xfffffffc


//--------------------- .nv.constant4             --------------------------
	.section	.nv.constant4,"a",@progbits
	.align	8
	.align		8
.nv.constant4:
        /*0000*/ 	.dword	_ZN34_INTERNAL_20080797_4_k_cu_c17554b04cuda3std3__45__cpo5beginE
	.align		8
        /*0008*/ 	.dword	_ZN34_INTERNAL_20080797_4_k_cu_c17554b04cuda3std3__45__cpo3endE
	.align		8
        /*0010*/ 	.dword	_ZN34_INTERNAL_20080797_4_k_cu_c17554b04cuda3std3__45__cpo6cbeginE
	.align		8
        /*0018*/ 	.dword	_ZN34_INTERNAL_20080797_4_k_cu_c17554b04cuda3std3__45__cpo4cendE
	.align		8
        /*0020*/ 	.dword	_ZN34_INTERNAL_20080797_4_k_cu_c17554b04cuda3std3__45__cpo6rbeginE
	.align		8
        /*0028*/ 	.dword	_ZN34_INTERNAL_20080797_4_k_cu_c17554b04cuda3std3__45__cpo4rendE
	.align		8
        /*0030*/ 	.dword	_ZN34_INTERNAL_20080797_4_k_cu_c17554b04cuda3std3__45__cpo7crbeginE
	.align		8
        /*0038*/ 	.dword	_ZN34_INTERNAL_20080797_4_k_cu_c17554b04cuda3std3__45__cpo5crendE
	.align		8
        /*0040*/ 	.dword	_ZN34_INTERNAL_20080797_4_k_cu_c17554b04cuda3std3__436_GLOBAL__N__20080797_4_k_cu_c17554b06ignoreE
	.align		8
        /*0048*/ 	.dword	_ZN34_INTERNAL_20080797_4_k_cu_c17554b04cuda3std3__419piecewise_constructE
	.align		8
        /*0050*/ 	.dword	_ZN34_INTERNAL_20080797_4_k_cu_c17554b04cuda3std3__48in_placeE
	.align		8
        /*0058*/ 	.dword	_ZN34_INTERNAL_20080797_4_k_cu_c17554b04cuda3std3__420unreachable_sentinelE
	.align		8
        /*0060*/ 	.dword	_ZN34_INTERNAL_20080797_4_k_cu_c17554b04cuda3std3__47nulloptE
	.align		8
        /*0068*/ 	.dword	_ZN34_INTERNAL_20080797_4_k_cu_c17554b04cuda3std3__48unexpectE
	.align		8
        /*0070*/ 	.dword	_ZN34_INTERNAL_20080797_4_k_cu_c17554b04cuda3std6ranges3__45__cpo4swapE
	.align		8
        /*0078*/ 	.dword	_ZN34_INTERNAL_20080797_4_k_cu_c17554b04cuda3std6ranges3__45__cpo9iter_moveE
	.align		8
        /*0080*/ 	.dword	_ZN34_INTERNAL_20080797_4_k_cu_c17554b04cuda3std6ranges3__45__cpo5beginE
	.align		8
        /*0088*/ 	.dword	_ZN34_INTERNAL_20080797_4_k_cu_c17554b04cuda3std6ranges3__45__cpo3endE
	.align		8
        /*0090*/ 	.dword	_ZN34_INTERNAL_20080797_4_k_cu_c17554b04cuda3std6ranges3__45__cpo6cbeginE
	.align		8
        /*0098*/ 	.dword	_ZN34_INTERNAL_20080797_4_k_cu_c17554b04cuda3std6ranges3__45__cpo4cendE
	.align		8
        /*00a0*/ 	.dword	_ZN34_INTERNAL_20080797_4_k_cu_c17554b04cuda3std6ranges3__45__cpo7advanceE
	.align		8
        /*00a8*/ 	.dword	_ZN34_INTERNAL_20080797_4_k_cu_c17554b04cuda3std6ranges3__45__cpo9iter_swapE
	.align		8
        /*00b0*/ 	.dword	_ZN34_INTERNAL_20080797_4_k_cu_c17554b04cuda3std6ranges3__45__cpo4nextE
	.align		8
        /*00b8*/ 	.dword	_ZN34_INTERNAL_20080797_4_k_cu_c17554b04cuda3std6ranges3__45__cpo4prevE
	.align		8
        /*00c0*/ 	.dword	_ZN34_INTERNAL_20080797_4_k_cu_c17554b04cuda3std6ranges3__45__cpo4dataE
	.align		8
        /*00c8*/ 	.dword	_ZN34_INTERNAL_20080797_4_k_cu_c17554b04cuda3std6ranges3__45__cpo5cdataE
	.align		8
        /*00d0*/ 	.dword	_ZN34_INTERNAL_20080797_4_k_cu_c17554b04cuda3std6ranges3__45__cpo4sizeE
	.align		8
        /*00d8*/ 	.dword	_ZN34_INTERNAL_20080797_4_k_cu_c17554b04cuda3std6ranges3__45__cpo5ssizeE
	.align		8
        /*00e0*/ 	.dword	_ZN34_INTERNAL_20080797_4_k_cu_c17554b04cuda3std6ranges3__45__cpo8distanceE
	.align		8
        /*00e8*/ 	.dword	_ZN34_INTERNAL_20080797_4_k_cu_c17554b06thrust24THRUST_300001_SM_1000_NS8cuda_cub3parE
	.align		8
        /*00f0*/ 	.dword	_ZN34_INTERNAL_20080797_4_k_cu_c17554b06thrust24THRUST_300001_SM_1000_NS8cuda_cub10par_nosyncE
	.align		8
        /*00f8*/ 	.dword	_ZN34_INTERNAL_20080797_4_k_cu_c17554b06thrust24THRUST_300001_SM_1000_NS6system6detail10sequential3seqE
	.align		8
        /*0100*/ 	.dword	_ZN34_INTERNAL_20080797_4_k_cu_c17554b06thrust24THRUST_300001_SM_1000_NS12placeholders2_1E
	.align		8
        /*0108*/ 	.dword	_ZN34_INTERNAL_20080797_4_k_cu_c17554b06thrust24THRUST_300001_SM_1000_NS12placeholders2_2E
	.align		8
        /*0110*/ 	.dword	_ZN34_INTERNAL_20080797_4_k_cu_c17554b06thrust24THRUST_300001_SM_1000_NS12placeholders2_3E
	.align		8
        /*0118*/ 	.dword	_ZN34_INTERNAL_20080797_4_k_cu_c17554b06thrust24THRUST_300001_SM_1000_NS12placeholders2_4E
	.align		8
        /*0120*/ 	.dword	_ZN34_INTERNAL_20080797_4_k_cu_c17554b06thrust24THRUST_300001_SM_1000_NS12placeholders2_5E
	.align		8
        /*0128*/ 	.dword	_ZN34_INTERNAL_20080797_4_k_cu_c17554b06thrust24THRUST_300001_SM_1000_NS12placeholders2_6E
	.align		8
        /*0130*/ 	.dword	_ZN34_INTERNAL_20080797_4_k_cu_c17554b06thrust24THRUST_300001_SM_1000_NS12placeholders2_7E
	.align		8
        /*0138*/ 	.dword	_ZN34_INTERNAL_20080797_4_k_cu_c17554b06thrust24THRUST_300001_SM_1000_NS12placeholders2_8E
	.align		8
        /*0140*/ 	.dword	_ZN34_INTERNAL_20080797_4_k_cu_c17554b06thrust24THRUST_300001_SM_1000_NS12placeholders2_9E
	.align		8
        /*0148*/ 	.dword	_ZN34_INTERNAL_20080797_4_k_cu_c17554b06thrust24THRUST_300001_SM_1000_NS12placeholders3_10E
	.align		8
        /*0150*/ 	.dword	_ZN34_INTERNAL_20080797_4_k_cu_c17554b06thrust24THRUST_300001_SM_1000_NS3seqE


//--------------------- .text._ZN3cub18CUB_300001_SM_10006detail11EmptyKernelIvEEvv --------------------------
	.section	.text._ZN3cub18CUB_300001_SM_10006detail11EmptyKernelIvEEvv,"ax",@progbits
	.align	128
        .global         _ZN3cub18CUB_300001_SM_10006detail11EmptyKernelIvEEvv
        .type           _ZN3cub18CUB_300001_SM_10006detail11EmptyKernelIvEEvv,@function
        .size           _ZN3cub18CUB_300001_SM_10006detail11EmptyKernelIvEEvv,(.L_x_2 - _ZN3cub18CUB_300001_SM_10006detail11EmptyKernelIvEEvv)
        .other          _ZN3cub18CUB_300001_SM_10006detail11EmptyKernelIvEEvv,@"STO_CUDA_ENTRY STV_DEFAULT"
_ZN3cub18CUB_300001_SM_10006detail11EmptyKernelIvEEvv:
.text._ZN3cub18CUB_300001_SM_10006detail11EmptyKernelIvEEvv:
[----:B------:R-:W-:Y:S01]  /*0000*/  LDC R1, c[0x0][0x37c] ;  /* 0x0000df00ff017b82 */ /* 0x000fe20000000800 */
[----:B------:R-:W-:Y:S05]  /*0010*/  EXIT ;  /* 0x000000000000794d */ /* 0x000fea0003800000 */
.L_x_0:
[----:B------:R-:W-:-:S00]  /*0020*/  BRA `(.L_x_0) ;  /* 0xfffffffc00fc7947 */ /* 0x000fc0000383ffff */
[----:B------:R-:W-:-:S00]  /*0030*/  NOP ;  /* 0x0000000000007918 */ /* 0x000fc00000000000 */
        /* <DEDUP_REMOVED lines=12> */
.L_x_2:


//--------------------- .text._Z13movingAverageiiPi --------------------------
	.section	.text._Z13movingAverageiiPi,"ax",@progbits
	.align	128
        .global         _Z13movingAverageiiPi
        .type           _Z13movingAverageiiPi,@function
        .size           _Z13movingAverageiiPi,(.L_x_3 - _Z13movingAverageiiPi)
        .other          _Z13movingAverageiiPi,@"STO_CUDA_ENTRY STV_DEFAULT"
_Z13movingAverageiiPi:
.text._Z13movingAverageiiPi:
[----:B------:R-:W-:Y:S01]  /*0000*/  LDC R1, c[0x0][0x37c] ;  /* 0x0000df00ff017b82 */ /* 0x000fe20000000800 */
[----:B------:R-:W0:Y:S01]  /*0010*/  S2R R4, SR_TID.X ;  /* 0x0000000000047919 */ /* 0x000e220000002100 */
[----:B------:R-:W1:Y:S06]  /*0020*/  LDCU.64 UR8, c[0x0][0x380] ;  /* 0x00007000ff0877ac */ /* 0x000e6c0008000a00 */
[----:B------:R-:W0:Y:S01]  /*0030*/  S2UR UR6, SR_CTAID.X ;  /* 0x00000000000679c3 */ /* 0x000e220000002500 */
[----:B------:R-:W2:Y:S07]  /*0040*/  LDCU UR7, c[0x0][0x360] ;  /* 0x00006c00ff0777ac */ /* 0x000eae0008000800 */
[----:B------:R-:W0:Y:S01]  /*0050*/  LDC R3, c[0x0][0x360] ;  /* 0x0000d800ff037b82 */ /* 0x000e220000000800 */
[----:B-1----:R-:W-:-:S04]  /*0060*/  UIADD3 UR4, UPT, UPT, UR9, -0x1, URZ ;  /* 0xffffffff09047890 */ /* 0x002fc8000fffe0ff */
[----:B------:R-:W-:-:S04]  /*0070*/  ULEA.HI UR5, UR4, UR4, URZ, 0x1 ;  /* 0x0000000404057291 */ /* 0x000fc8000f8f08ff */
[----:B------:R-:W-:Y:S01]  /*0080*/  USHF.R.S32.HI UR5, URZ, 0x1, UR5 ;  /* 0x00000001ff057899 */ /* 0x000fe20008011405 */
[----:B0-----:R-:W-:-:S05]  /*0090*/  IMAD R0, R3, UR6, R4 ;  /* 0x0000000603007c24 */ /* 0x001fca000f8e0204 */
[----:B------:R-:W-:-:S05]  /*00a0*/  VIADD R5, R0, -UR5 ;  /* 0x8000000500057c36 */ /* 0x000fca0008000000 */
[----:B--2---:R-:W-:-:S04]  /*00b0*/  VIADDMNMX R0, R5, UR7, R5, !PT ;  /* 0x0000000705007c46 */ /* 0x004fc8000f800105 */
[----:B------:R-:W-:-:S13]  /*00c0*/  ISETP.GT.AND P0, PT, R0, UR8, PT ;  /* 0x0000000800007c0c */ /* 0x000fda000bf04270 */
[----:B------:R-:W-:Y:S05]  /*00d0*/  @P0 EXIT ;  /* 0x000000000000094d */ /* 0x000fea0003800000 */
[----:B------:R-:W0:Y:S01]  /*00e0*/  LDC.64 R2, c[0x0][0x388] ;  /* 0x0000e200ff027b82 */ /* 0x000e220000000a00 */
[----:B------:R-:W1:Y:S01]  /*00f0*/  LDCU.64 UR8, c[0x0][0x358] ;  /* 0x00006b00ff0877ac */ /* 0x000e620008000a00 */
[----:B0-----:R-:W-:-:S05]  /*0100*/  IMAD.WIDE R2, R5, 0x4, R2 ;  /* 0x0000000405027825 */ /* 0x001fca00078e0202 */
[----:B-1----:R-:W2:Y:S01]  /*0110*/  LDG.E.CONSTANT R0, desc[UR8][R2.64] ;  /* 0x0000000802007981 */ /* 0x002ea2000c1e9900 */
[----:B------:R-:W0:Y:S01]  /*0120*/  S2UR UR6, SR_CgaCtaId ;  /* 0x00000000000679c3 */ /* 0x000e220000008800 */
[----:B------:R-:W-:Y:S01]  /*0130*/  UMOV UR5, 0x400 ;  /* 0x0000040000057882 */ /* 0x000fe20000000000 */
[----:B------:R-:W-:Y:S01]  /*0140*/  ISETP.GE.AND P0, PT, R4, UR4, PT ;  /* 0x0000000404007c0c */ /* 0x000fe2000bf06270 */
[----:B0-----:R-:W-:-:S06]  /*0150*/  ULEA UR5, UR6, UR5, 0x18 ;  /* 0x0000000506057291 */ /* 0x001fcc000f8ec0ff */
[----:B------:R-:W-:-:S05]  /*0160*/  LEA R5, R4, UR5, 0x2 ;  /* 0x0000000504057c11 */ /* 0x000fca000f8e10ff */
[----:B--2---:R0:W-:Y:S01]  /*0170*/  STS [R5], R0 ;  /* 0x0000000005007388 */ /* 0x0041e20000000800 */
[----:B------:R-:W-:Y:S05]  /*0180*/  @P0 EXIT ;  /* 0x000000000000094d */ /* 0x000fea0003800000 */
[----:B------:R-:W-:-:S06]  /*0190*/  USHF.L.U32 UR4, UR7, 0x2, URZ ;  /* 0x0000000207047899 */ /* 0x000fcc00080006ff */
[----:B------:R-:W-:-:S05]  /*01a0*/  IADD3 R2, P0, PT, R2, UR4, RZ ;  /* 0x0000000402027c10 */ /* 0x000fca000ff1e0ff */
[----:B------:R-:W-:-:S05]  /*01b0*/  IMAD.X R3, RZ, RZ, R3, P0 ;  /* 0x000000ffff037224 */ /* 0x000fca00000e0603 */
[----:B------:R-:W2:Y:S04]  /*01c0*/  LDG.E.CONSTANT R2, desc[UR8][R2.64] ;  /* 0x0000000802027981 */ /* 0x000ea8000c1e9900 */
[----:B--2---:R-:W-:Y:S01]  /*01d0*/  STS [R5+UR4], R2 ;  /* 0x0000000205007988 */ /* 0x004fe20008000804 */
[----:B------:R-:W-:Y:S05]  /*01e0*/  EXIT ;  /* 0x000000000000794d */ /* 0x000fea0003800000 */
.L_x_1:
        /* <DEDUP_REMOVED lines=9> */
.L_x_3:


//--------------------- .nv.shared._ZN3cub18CUB_300001_SM_10006detail11EmptyKernelIvEEvv --------------------------
	.section	.nv.shared._ZN3cub18CUB_300001_SM_10006detail11EmptyKernelIvEEvv,"aw",@nobits
	.sectionflags	@""
	.align	16
	.zero		1024


//--------------------- .nv.shared.reserved.0     --------------------------
	.section	.nv.shared.reserved.0,"aw",@nobits
	.weak		__nv_reservedSMEM_offset_0_alias
	.size		__nv_reservedSMEM_offset_0_alias, 0, 64
	.other		__nv_reservedSMEM_offset_0_alias,@"STO_CUDA_RESERVED_SHARED STV_DEFAULT"
__nv_reservedSMEM_offset_0_alias:
	.zero		0
	.zero		64


//--------------------- .nv.global                --------------------------
	.section	.nv.global,"aw",@nobits
.nv.global:
	.type		_ZN34_INTERNAL_20080797_4_k_cu_c17554b06thrust24THRUST_300001_SM_1000_NS3seqE,@object
	.size		_ZN34_INTERNAL_20080797_4_k_cu_c17554b06thrust24THRUST_300001_SM_1000_NS3seqE,(_ZN34_INTERNAL_20080797_4_k_cu_c17554b04cuda3std3__48in_placeE - _ZN34_INTERNAL_20080797_4_k_cu_c17554b06thrust24THRUST_300001_SM_1000_NS3seqE)
_ZN34_INTERNAL_20080797_4_k_cu_c17554b06thrust24THRUST_300001_SM_1000_NS3seqE:
	.zero		1
	.type		_ZN34_INTERNAL_20080797_4_k_cu_c17554b04cuda3std3__48in_placeE,@object
	.size		_ZN34_INTERNAL_20080797_4_k_cu_c17554b04cuda3std3__48in_placeE,(_ZN34_INTERNAL_20080797_4_k_cu_c17554b04cuda3std6ranges3__45__cpo4sizeE - _ZN34_INTERNAL_20080797_4_k_cu_c17554b04cuda3std3__48in_placeE)
_ZN34_INTERNAL_20080797_4_k_cu_c17554b04cuda3std3__48in_placeE:
	.zero		1
	.type		_ZN34_INTERNAL_20080797_4_k_cu_c17554b04cuda3std6ranges3__45__cpo4sizeE,@object
	.size		_ZN34_INTERNAL_20080797_4_k_cu_c17554b04cuda3std6ranges3__45__cpo4sizeE,(_ZN34_INTERNAL_20080797_4_k_cu_c17554b06thrust24THRUST_300001_SM_1000_NS12placeholders2_3E - _ZN34_INTERNAL_20080797_4_k_cu_c17554b04cuda3std6ranges3__45__cpo4sizeE)
_ZN34_INTERNAL_20080797_4_k_cu_c17554b04cuda3std6ranges3__45__cpo4sizeE:
	.zero		1
	.type		_ZN34_INTERNAL_20080797_4_k_cu_c17554b06thrust24THRUST_300001_SM_1000_NS12placeholders2_3E,@object
	.size		_ZN34_INTERNAL_20080797_4_k_cu_c17554b06thrust24THRUST_300001_SM_1000_NS12placeholders2_3E,(_ZN34_INTERNAL_20080797_4_k_cu_c17554b04cuda3std3__45__cpo6cbeginE - _ZN34_INTERNAL_20080797_4_k_cu_c17554b06thrust24THRUST_300001_SM_1000_NS12placeholders2_3E)
_ZN34_INTERNAL_20080797_4_k_cu_c17554b06thrust24THRUST_300001_SM_1000_NS12placeholders2_3E:
	.zero		1
	.type		_ZN34_INTERNAL_20080797_4_k_cu_c17554b04cuda3std3__45__cpo6cbeginE,@object
	.size		_ZN34_INTERNAL_20080797_4_k_cu_c17554b04cuda3std3__45__cpo6cbeginE,(_ZN34_INTERNAL_20080797_4_k_cu_c17554b04cuda3std6ranges3__45__cpo6cbeginE - _ZN34_INTERNAL_20080797_4_k_cu_c17554b04cuda3std3__45__cpo6cbeginE)
_ZN34_INTERNAL_20080797_4_k_cu_c17554b04cuda3std3__45__cpo6cbeginE:
	.zero		1
	.type		_ZN34_INTERNAL_20080797_4_k_cu_c17554b04cuda3std6ranges3__45__cpo6cbeginE,@object
	.size		_ZN34_INTERNAL_20080797_4_k_cu_c17554b04cuda3std6ranges3__45__cpo6cbeginE,(_ZN34_INTERNAL_20080797_4_k_cu_c17554b06thrust24THRUST_300001_SM_1000_NS12placeholders2_7E - _ZN34_INTERNAL_20080797_4_k_cu_c17554b04cuda3std6ranges3__45__cpo6cbeginE)
_ZN34_INTERNAL_20080797_4_k_cu_c17554b04cuda3std6ranges3__45__cpo6cbeginE:
	.zero		1
	.type		_ZN34_INTERNAL_20080797_4_k_cu_c17554b06thrust24THRUST_300001_SM_1000_NS12placeholders2_7E,@object
	.size		_ZN34_INTERNAL_20080797_4_k_cu_c17554b06thrust24THRUST_300001_SM_1000_NS12placeholders2_7E,(_ZN34_INTERNAL_20080797_4_k_cu_c17554b04cuda3std3__45__cpo7crbeginE - _ZN34_INTERNAL_20080797_4_k_cu_c17554b06thrust24THRUST_300001_SM_1000_NS12placeholders2_7E)
_ZN34_INTERNAL_20080797_4_k_cu_c17554b06thrust24THRUST_300001_SM_1000_NS12placeholders2_7E:
	.zero		1
	.type		_ZN34_INTERNAL_20080797_4_k_cu_c17554b04cuda3std3__45__cpo7crbeginE,@object
	.size		_ZN34_INTERNAL_20080797_4_k_cu_c17554b04cuda3std3__45__cpo7crbeginE,(_ZN34_INTERNAL_20080797_4_k_cu_c17554b04cuda3std6ranges3__45__cpo4nextE - _ZN34_INTERNAL_20080797_4_k_cu_c17554b04cuda3std3__45__cpo7crbeginE)
_ZN34_INTERNAL_20080797_4_k_cu_c17554b04cuda3std3__45__cpo7crbeginE:
	.zero		1
	.type		_ZN34_INTERNAL_20080797_4_k_cu_c17554b04cuda3std6ranges3__45__cpo4nextE,@object
	.size		_ZN34_INTERNAL_20080797_4_k_cu_c17554b04cuda3std6ranges3__45__cpo4nextE,(_ZN34_INTERNAL_20080797_4_k_cu_c17554b04cuda3std6ranges3__45__cpo4swapE - _ZN34_INTERNAL_20080797_4_k_cu_c17554b04cuda3std6ranges3__45__cpo4nextE)
_ZN34_INTERNAL_20080797_4_k_cu_c17554b04cuda3std6ranges3__45__cpo4nextE:
	.zero		1
	.type		_ZN34_INTERNAL_20080797_4_k_cu_c17554b04cuda3std6ranges3__45__cpo4swapE,@object
	.size		_ZN34_INTERNAL_20080797_4_k_cu_c17554b04cuda3std6ranges3__45__cpo4swapE,(_ZN34_INTERNAL_20080797_4_k_cu_c17554b06thrust24THRUST_300001_SM_1000_NS8cuda_cub10par_nosyncE - _ZN34_INTERNAL_20080797_4_k_cu_c17554b04cuda3std6ranges3__45__cpo4swapE)
_ZN34_INTERNAL_20080797_4_k_cu_c17554b04cuda3std6ranges3__45__cpo4swapE:
	.zero		1
	.type		_ZN34_INTERNAL_20080797_4_k_cu_c17554b06thrust24THRUST_300001_SM_1000_NS8cuda_cub10par_nosyncE,@object
	.size		_ZN34_INTERNAL_20080797_4_k_cu_c17554b06thrust24THRUST_300001_SM_1000_NS8cuda_cub10par_nosyncE,(_ZN34_INTERNAL_20080797_4_k_cu_c17554b06thrust24THRUST_300001_SM_1000_NS12placeholders2_9E - _ZN34_INTERNAL_20080797_4_k_cu_c17554b06thrust24THRUST_300001_SM_1000_NS8cuda_cub10par_nosyncE)
_ZN34_INTERNAL_20080797_4_k_cu_c17554b06thrust24THRUST_300001_SM_1000_NS8cuda_cub10par_nosyncE:
	.zero		1
	.type		_ZN34_INTERNAL_20080797_4_k_cu_c17554b06thrust24THRUST_300001_SM_1000_NS12placeholders2_9E,@object
	.size		_ZN34_INTERNAL_20080797_4_k_cu_c17554b06thrust24THRUST_300001_SM_1000_NS12placeholders2_9E,(_ZN34_INTERNAL_20080797_4_k_cu_c17554b04cuda3std3__436_GLOBAL__N__20080797_4_k_cu_c17554b06ignoreE - _ZN34_INTERNAL_20080797_4_k_cu_c17554b06thrust24THRUST_300001_SM_1000_NS12placeholders2_9E)
_ZN34_INTERNAL_20080797_4_k_cu_c17554b06thrust24THRUST_300001_SM_1000_NS12placeholders2_9E:
	.zero		1
	.type		_ZN34_INTERNAL_20080797_4_k_cu_c17554b04cuda3std3__436_GLOBAL__N__20080797_4_k_cu_c17554b06ignoreE,@object
	.size		_ZN34_INTERNAL_20080797_4_k_cu_c17554b04cuda3std3__436_GLOBAL__N__20080797_4_k_cu_c17554b06ignoreE,(_ZN34_INTERNAL_20080797_4_k_cu_c17554b04cuda3std6ranges3__45__cpo4dataE - _ZN34_INTERNAL_20080797_4_k_cu_c17554b04cuda3std3__436_GLOBAL__N__20080797_4_k_cu_c17554b06ignoreE)
_ZN34_INTERNAL_20080797_4_k_cu_c17554b04cuda3std3__436_GLOBAL__N__20080797_4_k_cu_c17554b06ignoreE:
	.zero		1
	.type		_ZN34_INTERNAL_20080797_4_k_cu_c17554b04cuda3std6ranges3__45__cpo4dataE,@object
	.size		_ZN34_INTERNAL_20080797_4_k_cu_c17554b04cuda3std6ranges3__45__cpo4dataE,(_ZN34_INTERNAL_20080797_4_k_cu_c17554b06thrust24THRUST_300001_SM_1000_NS12placeholders2_1E - _ZN34_INTERNAL_20080797_4_k_cu_c17554b04cuda3std6ranges3__45__cpo4dataE)
_ZN34_INTERNAL_20080797_4_k_cu_c17554b04cuda3std6ranges3__45__cpo4dataE:
	.zero		1
	.type		_ZN34_INTERNAL_20080797_4_k_cu_c17554b06thrust24THRUST_300001_SM_1000_NS12placeholders2_1E,@object
	.size		_ZN34_INTERNAL_20080797_4_k_cu_c17554b06thrust24THRUST_300001_SM_1000_NS12placeholders2_1E,(_ZN34_INTERNAL_20080797_4_k_cu_c17554b04cuda3std3__45__cpo5beginE - _ZN34_INTERNAL_20080797_4_k_cu_c17554b06thrust24THRUST_300001_SM_1000_NS12placeholders2_1E)
_ZN34_INTERNAL_20080797_4_k_cu_c17554b06thrust24THRUST_300001_SM_1000_NS12placeholders2_1E:
	.zero		1
	.type		_ZN34_INTERNAL_20080797_4_k_cu_c17554b04cuda3std3__45__cpo5beginE,@object
	.size		_ZN34_INTERNAL_20080797_4_k_cu_c17554b04cuda3std3__45__cpo5beginE,(_ZN34_INTERNAL_20080797_4_k_cu_c17554b04cuda3std6ranges3__45__cpo5beginE - _ZN34_INTERNAL_20080797_4_k_cu_c17554b04cuda3std3__45__cpo5beginE)
_ZN34_INTERNAL_20080797_4_k_cu_c17554b04cuda3std3__45__cpo5beginE:
	.zero		1
	.type		_ZN34_INTERNAL_20080797_4_k_cu_c17554b04cuda3std6ranges3__45__cpo5beginE,@object
	.size		_ZN34_INTERNAL_20080797_4_k_cu_c17554b04cuda3std6ranges3__45__cpo5beginE,(_ZN34_INTERNAL_20080797_4_k_cu_c17554b06thrust24THRUST_300001_SM_1000_NS12placeholders2_5E - _ZN34_INTERNAL_20080797_4_k_cu_c17554b04cuda3std6ranges3__45__cpo5beginE)
_ZN34_INTERNAL_20080797_4_k_cu_c17554b04cuda3std6ranges3__45__cpo5beginE:
	.zero		1
	.type		_ZN34_INTERNAL_20080797_4_k_cu_c17554b06thrust24THRUST_300001_SM_1000_NS12placeholders2_5E,@object
	.size		_ZN34_INTERNAL_20080797_4_k_cu_c17554b06thrust24THRUST_300001_SM_1000_NS12placeholders2_5E,(_ZN34_INTERNAL_20080797_4_k_cu_c17554b04cuda3std3__45__cpo6rbeginE - _ZN34_INTERNAL_20080797_4_k_cu_c17554b06thrust24THRUST_300001_SM_1000_NS12placeholders2_5E)
_ZN34_INTERNAL_20080797_4_k_cu_c17554b06thrust24THRUST_300001_SM_1000_NS12placeholders2_5E:
	.zero		1
	.type		_ZN34_INTERNAL_20080797_4_k_cu_c17554b04cuda3std3__45__cpo6rbeginE,@object
	.size		_ZN34_INTERNAL_20080797_4_k_cu_c17554b04cuda3std3__45__cpo6rbeginE,(_ZN34_INTERNAL_20080797_4_k_cu_c17554b04cuda3std6ranges3__45__cpo7advanceE - _ZN34_INTERNAL_20080797_4_k_cu_c17554b04cuda3std3__45__cpo6rbeginE)
_ZN34_INTERNAL_20080797_4_k_cu_c17554b04cuda3std3__45__cpo6rbeginE:
	.zero		1
	.type		_ZN34_INTERNAL_20080797_4_k_cu_c17554b04cuda3std6ranges3__45__cpo7advanceE,@object
	.size		_ZN34_INTERNAL_20080797_4_k_cu_c17554b04cuda3std6ranges3__45__cpo7advanceE,(_ZN34_INTERNAL_20080797_4_k_cu_c17554b04cuda3std3__47nulloptE - _ZN34_INTERNAL_20080797_4_k_cu_c17554b04cuda3std6ranges3__45__cpo7advanceE)
_ZN34_INTERNAL_20080797_4_k_cu_c17554b04cuda3std6ranges3__45__cpo7advanceE:
	.zero		1
	.type		_ZN34_INTERNAL_20080797_4_k_cu_c17554b04cuda3std3__47nulloptE,@object
	.size		_ZN34_INTERNAL_20080797_4_k_cu_c17554b04cuda3std3__47nulloptE,(_ZN34_INTERNAL_20080797_4_k_cu_c17554b04cuda3std6ranges3__45__cpo8distanceE - _ZN34_INTERNAL_20080797_4_k_cu_c17554b04cuda3std3__47nulloptE)
_ZN34_INTERNAL_20080797_4_k_cu_c17554b04cuda3std3__47nulloptE:
	.zero		1
	.type		_ZN34_INTERNAL_20080797_4_k_cu_c17554b04cuda3std6ranges3__45__cpo8distanceE,@object
	.size		_ZN34_INTERNAL_20080797_4_k_cu_c17554b04cuda3std6ranges3__45__cpo8distanceE,(_ZN34_INTERNAL_20080797_4_k_cu_c17554b06thrust24THRUST_300001_SM_1000_NS12placeholders3_10E - _ZN34_INTERNAL_20080797_4_k_cu_c17554b04cuda3std6ranges3__45__cpo8distanceE)
_ZN34_INTERNAL_20080797_4_k_cu_c17554b04cuda3std6ranges3__45__cpo8distanceE:
	.zero		1
	.type		_ZN34_INTERNAL_20080797_4_k_cu_c17554b06thrust24THRUST_300001_SM_1000_NS12placeholders3_10E,@object
	.size		_ZN34_INTERNAL_20080797_4_k_cu_c17554b06thrust24THRUST_300001_SM_1000_NS12placeholders3_10E,(_ZN34_INTERNAL_20080797_4_k_cu_c17554b04cuda3std3__419piecewise_constructE - _ZN34_INTERNAL_20080797_4_k_cu_c17554b06thrust24THRUST_300001_SM_1000_NS12placeholders3_10E)
_ZN34_INTERNAL_20080797_4_k_cu_c17554b06thrust24THRUST_300001_SM_1000_NS12placeholders3_10E:
	.zero		1
	.type		_ZN34_INTERNAL_20080797_4_k_cu_c17554b04cuda3std3__419piecewise_constructE,@object
	.size		_ZN34_INTERNAL_20080797_4_k_cu_c17554b04cuda3std3__419piecewise_constructE,(_ZN34_INTERNAL_20080797_4_k_cu_c17554b04cuda3std6ranges3__45__cpo5cdataE - _ZN34_INTERNAL_20080797_4_k_cu_c17554b04cuda3std3__419piecewise_constructE)
_ZN34_INTERNAL_20080797_4_k_cu_c17554b04cuda3std3__419piecewise_constructE:
	.zero		1
	.type		_ZN34_INTERNAL_20080797_4_k_cu_c17554b04cuda3std6ranges3__45__cpo5cdataE,@object
	.size		_ZN34_INTERNAL_20080797_4_k_cu_c17554b04cuda3std6ranges3__45__cpo5cdataE,(_ZN34_INTERNAL_20080797_4_k_cu_c17554b06thrust24THRUST_300001_SM_1000_NS12placeholders2_2E - _ZN34_INTERNAL_20080797_4_k_cu_c17554b04cuda3std6ranges3__45__cpo5cdataE)
_ZN34_INTERNAL_20080797_4_k_cu_c17554b04cuda3std6ranges3__45__cpo5cdataE:
	.zero		1
	.type		_ZN34_INTERNAL_20080797_4_k_cu_c17554b06thrust24THRUST_300001_SM_1000_NS12placeholders2_2E,@object
	.size		_ZN34_INTERNAL_20080797_4_k_cu_c17554b06thrust24THRUST_300001_SM_1000_NS12placeholders2_2E,(_ZN34_INTERNAL_20080797_4_k_cu_c17554b04cuda3std3__45__cpo3endE - _ZN34_INTERNAL_20080797_4_k_cu_c17554b06thrust24THRUST_300001_SM_1000_NS12placeholders2_2E)
_ZN34_INTERNAL_20080797_4_k_cu_c17554b06thrust24THRUST_300001_SM_1000_NS12placeholders2_2E:
	.zero		1
	.type		_ZN34_INTERNAL_20080797_4_k_cu_c17554b04cuda3std3__45__cpo3endE,@object
	.size		_ZN34_INTERNAL_20080797_4_k_cu_c17554b04cuda3std3__45__cpo3endE,(_ZN34_INTERNAL_20080797_4_k_cu_c17554b04cuda3std6ranges3__45__cpo3endE - _ZN34_INTERNAL_20080797_4_k_cu_c17554b04cuda3std3__45__cpo3endE)
_ZN34_INTERNAL_20080797_4_k_cu_c17554b04cuda3std3__45__cpo3endE:
	.zero		1
	.type		_ZN34_INTERNAL_20080797_4_k_cu_c17554b04cuda3std6ranges3__45__cpo3endE,@object
	.size		_ZN34_INTERNAL_20080797_4_k_cu_c17554b04cuda3std6ranges3__45__cpo3endE,(_ZN34_INTERNAL_20080797_4_k_cu_c17554b06thrust24THRUST_300001_SM_1000_NS12placeholders2_6E - _ZN34_INTERNAL_20080797_4_k_cu_c17554b04cuda3std6ranges3__45__cpo3endE)
_ZN34_INTERNAL_20080797_4_k_cu_c17554b04cuda3std6ranges3__45__cpo3endE:
	.zero		1
	.type		_ZN34_INTERNAL_20080797_4_k_cu_c17554b06thrust24THRUST_300001_SM_1000_NS12placeholders2_6E,@object
	.size		_ZN34_INTERNAL_20080797_4_k_cu_c17554b06thrust24THRUST_300001_SM_1000_NS12placeholders2_6E,(_ZN34_INTERNAL_20080797_4_k_cu_c17554b04cuda3std3__45__cpo4rendE - _ZN34_INTERNAL_20080797_4_k_cu_c17554b06thrust24THRUST_300001_SM_1000_NS12placeholders2_6E)
_ZN34_INTERNAL_20080797_4_k_cu_c17554b06thrust24THRUST_300001_SM_1000_NS12placeholders2_6E:
	.zero		1
	.type		_ZN34_INTERNAL_20080797_4_k_cu_c17554b04cuda3std3__45__cpo4rendE,@object
	.size		_ZN34_INTERNAL_20080797_4_k_cu_c17554b04cuda3std3__45__cpo4rendE,(_ZN34_INTERNAL_20080797_4_k_cu_c17554b04cuda3std6ranges3__45__cpo9iter_swapE - _ZN34_INTERNAL_20080797_4_k_cu_c17554b04cuda3std3__45__cpo4rendE)
_ZN34_INTERNAL_20080797_4_k_cu_c17554b04cuda3std3__45__cpo4rendE:
	.zero		1
	.type		_ZN34_INTERNAL_20080797_4_k_cu_c17554b04cuda3std6ranges3__45__cpo9iter_swapE,@object
	.size		_ZN34_INTERNAL_20080797_4_k_cu_c17554b04cuda3std6ranges3__45__cpo9iter_swapE,(_ZN34_INTERNAL_20080797_4_k_cu_c17554b04cuda3std3__48unexpectE - _ZN34_INTERNAL_20080797_4_k_cu_c17554b04cuda3std6ranges3__45__cpo9iter_swapE)
_ZN34_INTERNAL_20080797_4_k_cu_c17554b04cuda3std6ranges3__45__cpo9iter_swapE:
	.zero		1
	.type		_ZN34_INTERNAL_20080797_4_k_cu_c17554b04cuda3std3__48unexpectE,@object
	.size		_ZN34_INTERNAL_20080797_4_k_cu_c17554b04cuda3std3__48unexpectE,(_ZN34_INTERNAL_20080797_4_k_cu_c17554b06thrust24THRUST_300001_SM_1000_NS8cuda_cub3parE - _ZN34_INTERNAL_20080797_4_k_cu_c17554b04cuda3std3__48unexpectE)
_ZN34_INTERNAL_20080797_4_k_cu_c17554b04cuda3std3__48unexpectE:
	.zero		1
	.type		_ZN34_INTERNAL_20080797_4_k_cu_c17554b06thrust24THRUST_300001_SM_1000_NS8cuda_cub3parE,@object
	.size		_ZN34_INTERNAL_20080797_4_k_cu_c17554b06thrust24THRUST_300001_SM_1000_NS8cuda_cub3parE,(_ZN34_INTERNAL_20080797_4_k_cu_c17554b06thrust24THRUST_300001_SM_1000_NS12placeholders2_4E - _ZN34_INTERNAL_20080797_4_k_cu_c17554b06thrust24THRUST_300001_SM_1000_NS8cuda_cub3parE)
_ZN34_INTERNAL_20080797_4_k_cu_c17554b06thrust24THRUST_300001_SM_1000_NS8cuda_cub3parE:
	.zero		1
	.type		_ZN34_INTERNAL_20080797_4_k_cu_c17554b06thrust24THRUST_300001_SM_1000_NS12placeholders2_4E,@object
	.size		_ZN34_INTERNAL_20080797_4_k_cu_c17554b06thrust24THRUST_300001_SM_1000_NS12placeholders2_4E,(_ZN34_INTERNAL_20080797_4_k_cu_c17554b04cuda3std3__45__cpo4cendE - _ZN34_INTERNAL_20080797_4_k_cu_c17554b06thrust24THRUST_300001_SM_1000_NS12placeholders2_4E)
_ZN34_INTERNAL_20080797_4_k_cu_c17554b06thrust24THRUST_300001_SM_1000_NS12placeholders2_4E:
	.zero		1
	.type		_ZN34_INTERNAL_20080797_4_k_cu_c17554b04cuda3std3__45__cpo4cendE,@object
	.size		_ZN34_INTERNAL_20080797_4_k_cu_c17554b04cuda3std3__45__cpo4cendE,(_ZN34_INTERNAL_20080797_4_k_cu_c17554b04cuda3std6ranges3__45__cpo4cendE - _ZN34_INTERNAL_20080797_4_k_cu_c17554b04cuda3std3__45__cpo4cendE)
_ZN34_INTERNAL_20080797_4_k_cu_c17554b04cuda3std3__45__cpo4cendE:
	.zero		1
	.type		_ZN34_INTERNAL_20080797_4_k_cu_c17554b04cuda3std6ranges3__45__cpo4cendE,@object
	.size		_ZN34_INTERNAL_20080797_4_k_cu_c17554b04cuda3std6ranges3__45__cpo4cendE,(_ZN34_INTERNAL_20080797_4_k_cu_c17554b04cuda3std3__420unreachable_sentinelE - _ZN34_INTERNAL_20080797_4_k_cu_c17554b04cuda3std6ranges3__45__cpo4cendE)
_ZN34_INTERNAL_20080797_4_k_cu_c17554b04cuda3std6ranges3__45__cpo4cendE:
	.zero		1
	.type		_ZN34_INTERNAL_20080797_4_k_cu_c17554b04cuda3std3__420unreachable_sentinelE,@object
	.size		_ZN34_INTERNAL_20080797_4_k_cu_c17554b04cuda3std3__420unreachable_sentinelE,(_ZN34_INTERNAL_20080797_4_k_cu_c17554b04cuda3std6ranges3__45__cpo5ssizeE - _ZN34_INTERNAL_20080797_4_k_cu_c17554b04cuda3std3__420unreachable_sentinelE)
_ZN34_INTERNAL_20080797_4_k_cu_c17554b04cuda3std3__420unreachable_sentinelE:
	.zero		1
	.type		_ZN34_INTERNAL_20080797_4_k_cu_c17554b04cuda3std6ranges3__45__cpo5ssizeE,@object
	.size		_ZN34_INTERNAL_20080797_4_k_cu_c17554b04cuda3std6ranges3__45__cpo5ssizeE,(_ZN34_INTERNAL_20080797_4_k_cu_c17554b06thrust24THRUST_300001_SM_1000_NS12placeholders2_8E - _ZN34_INTERNAL_20080797_4_k_cu_c17554b04cuda3std6ranges3__45__cpo5ssizeE)
_ZN34_INTERNAL_20080797_4_k_cu_c17554b04cuda3std6ranges3__45__cpo5ssizeE:
	.zero		1
	.type		_ZN34_INTERNAL_20080797_4_k_cu_c17554b06thrust24THRUST_300001_SM_1000_NS12placeholders2_8E,@object
	.size		_ZN34_INTERNAL_20080797_4_k_cu_c17554b06thrust24THRUST_300001_SM_1000_NS12placeholders2_8E,(_ZN34_INTERNAL_20080797_4_k_cu_c17554b04cuda3std3__45__cpo5crendE - _ZN34_INTERNAL_20080797_4_k_cu_c17554b06thrust24THRUST_300001_SM_1000_NS12placeholders2_8E)
_ZN34_INTERNAL_20080797_4_k_cu_c17554b06thrust24THRUST_300001_SM_1000_NS12placeholders2_8E:
	.zero		1
	.type		_ZN34_INTERNAL_20080797_4_k_cu_c17554b04cuda3std3__45__cpo5crendE,@object
	.size		_ZN34_INTERNAL_20080797_4_k_cu_c17554b04cuda3std3__45__cpo5crendE,(_ZN34_INTERNAL_20080797_4_k_cu_c17554b04cuda3std6ranges3__45__cpo4prevE - _ZN34_INTERNAL_20080797_4_k_cu_c17554b04cuda3std3__45__cpo5crendE)
_ZN34_INTERNAL_20080797_4_k_cu_c17554b04cuda3std3__45__cpo5crendE:
	.zero		1
	.type		_ZN34_INTERNAL_20080797_4_k_cu_c17554b04cuda3std6ranges3__45__cpo4prevE,@object
	.size		_ZN34_INTERNAL_20080797_4_k_cu_c17554b04cuda3std6ranges3__45__cpo4prevE,(_ZN34_INTERNAL_20080797_4_k_cu_c17554b04cuda3std6ranges3__45__cpo9iter_moveE - _ZN34_INTERNAL_20080797_4_k_cu_c17554b04cuda3std6ranges3__45__cpo4prevE)
_ZN34_INTERNAL_20080797_4_k_cu_c17554b04cuda3std6ranges3__45__cpo4prevE:
	.zero		1
	.type		_ZN34_INTERNAL_20080797_4_k_cu_c17554b04cuda3std6ranges3__45__cpo9iter_moveE,@object
	.size		_ZN34_INTERNAL_20080797_4_k_cu_c17554b04cuda3std6ranges3__45__cpo9iter_moveE,(_ZN34_INTERNAL_20080797_4_k_cu_c17554b06thrust24THRUST_300001_SM_1000_NS6system6detail10sequential3seqE - _ZN34_INTERNAL_20080797_4_k_cu_c17554b04cuda3std6ranges3__45__cpo9iter_moveE)
_ZN34_INTERNAL_20080797_4_k_cu_c17554b04cuda3std6ranges3__45__cpo9iter_moveE:
	.zero		1
	.type		_ZN34_INTERNAL_20080797_4_k_cu_c17554b06thrust24THRUST_300001_SM_1000_NS6system6detail10sequential3seqE,@object
	.size		_ZN34_INTERNAL_20080797_4_k_cu_c17554b06thrust24THRUST_300001_SM_1000_NS6system6detail10sequential3seqE,(.L_31 - _ZN34_INTERNAL_20080797_4_k_cu_c17554b06thrust24THRUST_300001_SM_1000_NS6system6detail10sequential3seqE)
_ZN34_INTERNAL_20080797_4_k_cu_c17554b06thrust24THRUST_300001_SM_1000_NS6system6detail10sequential3seqE:
	.zero		1
.L_31:


//--------------------- .nv.shared._Z13movingAverageiiPi --------------------------
	.section	.nv.shared._Z13movingAverageiiPi,"aw",@nobits
	.sectionflags	@""
	.align	16
	.zero		1024


//--------------------- .nv.constant0._ZN3cub18CUB_300001_SM_10006detail11EmptyKernelIvEEvv --------------------------
	.section	.nv.constant0._ZN3cub18CUB_300001_SM_10006detail11EmptyKernelIvEEvv,"a",@progbits
	.sectionflags	@""
	.align	4
.nv.constant0._ZN3cub18CUB_300001_SM_10006detail11EmptyKernelIvEEvv:
	.zero		896


//--------------------- .nv.constant0._Z13movingAverageiiPi --------------------------
	.section	.nv.constant0._Z13movingAverageiiPi,"a",@progbits
	.sectionflags	@""
	.align	4
.nv.constant0._Z13movingAverageiiPi:
	.zero		912


//--------------------- SYMBOLS --------------------------

	.type		.nv.reservedSmem.offset0,@object
	.size		.nv.reservedSmem.offset0,0x4
	.type		.nv.reservedSmem.cap,@object
	.size		.nv.reservedSmem.cap,0x4
